//
// Generated by NVIDIA NVVM Compiler
//
// Compiler Build ID: CL-36424714
// Cuda compilation tools, release 13.0, V13.0.88
// Based on NVVM 20.0.0
//

.version 9.0
.target sm_100
.address_size 64

	// .globl	_Z7_3DConvv
.const .align 4 .b8 Mc[36];

.visible .entry _Z7_3DConvv()
{


	bar.sync 	0;
	ret;

}


// ===== COMPILED SASS (sm_100) =====

	.target	sm_100

	.elftype	@"ET_EXEC"


//--------------------- .note.nv.tkinfo           --------------------------
	.section	.note.nv.tkinfo,"",@"SHT_NOTE"
	.sectionflags	@"SHF_NOTE_NV_TKINFO"
	.tkinfo
        /*0018*/ 	.word	0x00000002
        /*0030*/ 	.string	""
        /*0030*/ 	.string	"ptxas"
        /*0030*/ 	.string	"Cuda compilation tools, release 13.0, V13.0.88"
        /*0030*/ 	.string	"Build cuda_13.0.r13.0/compiler.36424714_0"
        /*0030*/ 	.string	"-arch sm_100 -m 64 "



//--------------------- .note.nv.cuinfo           --------------------------
	.section	.note.nv.cuinfo,"",@"SHT_NOTE"
	.sectionflags	@"SHF_NOTE_NV_CUINFO"
        /*0018*/ 	.short	0x0002
        /*001a*/ 	.short	0x0064
        /*001c*/ 	.short	0x0082
	.zero		2


//--------------------- .nv.info                  --------------------------
	.section	.nv.info,"",@"SHT_CUDA_INFO"
	.align	4


	//----- nvinfo : EIATTR_REGCOUNT
	.align		4
        /*0000*/ 	.byte	0x04, 0x2f
        /*0002*/ 	.short	(.L_2 - .L_1)
	.align		4
.L_1:
        /*0004*/ 	.word	index@(_Z7_3DConvv)
        /*0008*/ 	.word	0x00000004


	//----- nvinfo : EIATTR_FRAME_SIZE
	.align		4
.L_2:
        /*000c*/ 	.byte	0x04, 0x11
        /*000e*/ 	.short	(.L_4 - .L_3)
	.align		4
.L_3:
        /*0010*/ 	.word	index@(_Z7_3DConvv)
        /*0014*/ 	.word	0x00000000


	//----- nvinfo : EIATTR_MIN_STACK_SIZE
	.align		4
.L_4:
        /*0018*/ 	.byte	0x04, 0x12
        /*001a*/ 	.short	(.L_6 - .L_5)
	.align		4
.L_5:
        /*001c*/ 	.word	index@(_Z7_3DConvv)
        /*0020*/ 	.word	0x00000000
.L_6:


//--------------------- .nv.compat                --------------------------
	.section	.nv.compat,"",@"SHT_CUDA_COMPAT_INFO"
	.align	4
        /*0000*/ 	.byte	0x02, 0x09, 0x00, 0x00, 0x02, 0x02, 0x01, 0x00, 0x02, 0x05, 0x05, 0x00, 0x03, 0x07, 0x01, 0x01
        /*0010*/ 	.byte	0x02, 0x03, 0x00, 0x00, 0x02, 0x06, 0x01, 0x00, 0x04, 0x0b, 0x08, 0x00, 0x09, 0x00, 0x00, 0x00
        /*0020*/ 	.byte	0x00, 0x00, 0x00, 0x00


//--------------------- .nv.info._Z7_3DConvv      --------------------------
	.section	.nv.info._Z7_3DConvv,"",@"SHT_CUDA_INFO"
	.sectionflags	@""
	.align	4


	//----- nvinfo : EIATTR_CUDA_API_VERSION
	.align		4
        /*0000*/ 	.byte	0x04, 0x37
        /*0002*/ 	.short	(.L_8 - .L_7)
.L_7:
        /*0004*/ 	.word	0x00000082


	//----- nvinfo : EIATTR_SPARSE_MMA_MASK
	.align		4
.L_8:
        /*0008*/ 	.byte	0x03, 0x50
        /*000a*/ 	.short	0x0000


	//----- nvinfo : EIATTR_MAXREG_COUNT
	.align		4
        /*000c*/ 	.byte	0x03, 0x1b
        /*000e*/ 	.short	0x00ff


	//----- nvinfo : EIATTR_NUM_BARRIERS
	.align		4
        /*0010*/ 	.byte	0x02, 0x4c
        /*0012*/ 	.byte	0x01
	.zero		1


	//----- nvinfo : EIATTR_MERCURY_ISA_VERSION
	.align		4
        /*0014*/ 	.byte	0x03, 0x5f
        /*0016*/ 	.short	0x0101


	//----- nvinfo : EIATTR_VRC_CTA_INIT_COUNT
	.align		4
        /*0018*/ 	.byte	0x02, 0x4a
	.zero		1
	.zero		1


	//----- nvinfo : EIATTR_EXIT_INSTR_OFFSETS
	.align		4
        /*001c*/ 	.byte	0x04, 0x1c
        /*001e*/ 	.short	(.L_10 - .L_9)


	//   ....[0]....
.L_9:
        /*0020*/ 	.word	0x00000020


	//----- nvinfo : EIATTR_SW_WAR
	.align		4
.L_10:
        /*0024*/ 	.byte	0x04, 0x36
        /*0026*/ 	.short	(.L_12 - .L_11)
.L_11:
        /*0028*/ 	.word	0x00000008
.L_12:


//--------------------- .nv.callgraph             --------------------------
	.section	.nv.callgraph,"",@"SHT_CUDA_CALLGRAPH"
	.align	4
	.sectionentsize	8
	.align		4
        /*0000*/ 	.word	0x00000000
	.align		4
        /*0004*/ 	.word	0xffffffff
	.align		4
        /*0008*/ 	.word	0x00000000
	.align		4
        /*000c*/ 	.word	0xfffffffe
	.align		4
        /*0010*/ 	.word	0x00000000
	.align		4
        /*0014*/ 	.word	0xfffffffd
	.align		4
        /*0018*/ 	.word	0x00000000
	.align		4
        /*001c*/ 	.word	0xfffffffc


//--------------------- .nv.constant3             --------------------------
	.section	.nv.constant3,"a",@progbits
	.align	4
.nv.constant3:
	.type		Mc,@object
	.size		Mc,(.L_0 - Mc)
Mc:
	.zero		36
.L_0:


//--------------------- .text._Z7_3DConvv         --------------------------
	.section	.text._Z7_3DConvv,"ax",@progbits
	.align	128
        .global         _Z7_3DConvv
        .type           _Z7_3DConvv,@function
        .size           _Z7_3DConvv,(.L_x_1 - _Z7_3DConvv)
        .other          _Z7_3DConvv,@"STO_CUDA_ENTRY STV_DEFAULT"
_Z7_3DConvv:
.text._Z7_3DConvv:
[----:B------:R-:W-:Y:S08]  /*0000*/  LDC R1, c[0x0][0x37c] ;  /* 0x0000df00ff017b82 */ /* 0x000ff00000000800 */
[----:B------:R-:W-:Y:S06]  /*0010*/  BAR.SYNC.DEFER_BLOCKING 0x0 ;  /* 0x0000000000007b1d */ /* 0x000fec0000010000 */
[----:B------:R-:W-:Y:S05]  /*0020*/  EXIT ;  /* 0x000000000000794d */ /* 0x000fea0003800000 */
.L_x_0:
[----:B------:R-:W-:-:S00]  /*0030*/  BRA `(.L_x_0) ;  /* 0xfffffffc00fc7947 */ /* 0x000fc0000383ffff */
[----:B------:R-:W-:-:S00]  /*0040*/  NOP ;  /* 0x0000000000007918 */ /* 0x000fc00000000000 */
        /* <DEDUP_REMOVED lines=11> */
.L_x_1:


//--------------------- .nv.shared.reserved.0     --------------------------
	.section	.nv.shared.reserved.0,"aw",@nobits
	.weak		__nv_reservedSMEM_offset_0_alias
	.size		__nv_reservedSMEM_offset_0_alias, 0, 64
	.other		__nv_reservedSMEM_offset_0_alias,@"STO_CUDA_RESERVED_SHARED STV_DEFAULT"
__nv_reservedSMEM_offset_0_alias:
	.zero		0
	.zero		64


//--------------------- .nv.constant0._Z7_3DConvv --------------------------
	.section	.nv.constant0._Z7_3DConvv,"a",@progbits
	.sectionflags	@""
	.align	4
.nv.constant0._Z7_3DConvv:
	.zero		896


//--------------------- SYMBOLS --------------------------

	.type		.nv.reservedSmem.offset0,@object
	.size		.nv.reservedSmem.offset0,0x4
